//
// Generated by NVIDIA NVVM Compiler
//
// Compiler Build ID: CL-36424714
// Cuda compilation tools, release 13.0, V13.0.88
// Based on NVVM 20.0.0
//

.version 9.0
.target sm_100
.address_size 64

	// .globl	reduce_sum_atomic
// _ZZ17reduce_sum_atomicE9block_sum has been demoted
// _ZZ17reduce_max_atomicE9block_max has been demoted
// _ZZ17reduce_min_atomicE9block_min has been demoted
// _ZZ18reduce_norm_atomicE9block_sum has been demoted

.visible .entry reduce_sum_atomic(
	.param .u64 .ptr .align 1 reduce_sum_atomic_param_0,
	.param .u64 .ptr .align 1 reduce_sum_atomic_param_1,
	.param .u32 reduce_sum_atomic_param_2
)
{
	.reg .pred 	%p<4>;
	.reg .b32 	%r<7>;
	.reg .b32 	%f<8>;
	.reg .b64 	%rd<7>;
	// demoted variable
	.shared .align 4 .f32 _ZZ17reduce_sum_atomicE9block_sum;
	ld.param.u64 	%rd1, [reduce_sum_atomic_param_0];
	ld.param.u64 	%rd2, [reduce_sum_atomic_param_1];
	ld.param.u32 	%r3, [reduce_sum_atomic_param_2];
	mov.u32 	%r1, %tid.x;
	setp.ne.s32 	%p1, %r1, 0;
	@%p1 bra 	$L__BB0_2;
	mov.b32 	%r4, 0;
	st.shared.u32 	[_ZZ17reduce_sum_atomicE9block_sum], %r4;
$L__BB0_2:
	bar.sync 	0;
	mov.u32 	%r5, %ctaid.x;
	mov.u32 	%r6, %ntid.x;
	mad.lo.s32 	%r2, %r5, %r6, %r1;
	setp.ge.s32 	%p2, %r2, %r3;
	mov.f32 	%f7, 0f00000000;
	@%p2 bra 	$L__BB0_4;
	cvta.to.global.u64 	%rd3, %rd1;
	mul.wide.s32 	%rd4, %r2, 4;
	add.s64 	%rd5, %rd3, %rd4;
	ld.global.f32 	%f7, [%rd5];
$L__BB0_4:
	setp.ne.s32 	%p3, %r1, 0;
	atom.shared.add.f32 	%f4, [_ZZ17reduce_sum_atomicE9block_sum], %f7;
	bar.sync 	0;
	@%p3 bra 	$L__BB0_6;
	ld.shared.f32 	%f5, [_ZZ17reduce_sum_atomicE9block_sum];
	cvta.to.global.u64 	%rd6, %rd2;
	atom.global.add.f32 	%f6, [%rd6], %f5;
$L__BB0_6:
	ret;

}
	// .globl	reduce_max_atomic
.visible .entry reduce_max_atomic(
	.param .u64 .ptr .align 1 reduce_max_atomic_param_0,
	.param .u64 .ptr .align 1 reduce_max_atomic_param_1,
	.param .u32 reduce_max_atomic_param_2
)
{
	.reg .pred 	%p<5>;
	.reg .b32 	%r<17>;
	.reg .b32 	%f<4>;
	.reg .b64 	%rd<7>;
	// demoted variable
	.shared .align 4 .f32 _ZZ17reduce_max_atomicE9block_max;
	ld.param.u64 	%rd2, [reduce_max_atomic_param_0];
	ld.param.u64 	%rd3, [reduce_max_atomic_param_1];
	ld.param.u32 	%r8, [reduce_max_atomic_param_2];
	cvta.to.global.u64 	%rd1, %rd3;
	mov.u32 	%r1, %tid.x;
	setp.ne.s32 	%p1, %r1, 0;
	@%p1 bra 	$L__BB1_2;
	mov.b32 	%r9, -23693671;
	st.shared.u32 	[_ZZ17reduce_max_atomicE9block_max], %r9;
$L__BB1_2:
	bar.sync 	0;
	mov.u32 	%r11, %ctaid.x;
	mov.u32 	%r12, %ntid.x;
	mad.lo.s32 	%r2, %r11, %r12, %r1;
	setp.ge.s32 	%p2, %r2, %r8;
	mov.b32 	%r15, -23693671;
	@%p2 bra 	$L__BB1_4;
	cvta.to.global.u64 	%rd4, %rd2;
	mul.wide.s32 	%rd5, %r2, 4;
	add.s64 	%rd6, %rd4, %rd5;
	ld.global.u32 	%r15, [%rd6];
$L__BB1_4:
	setp.ne.s32 	%p3, %r1, 0;
	atom.shared.max.s32 	%r13, [_ZZ17reduce_max_atomicE9block_max], %r15;
	bar.sync 	0;
	@%p3 bra 	$L__BB1_7;
	atom.global.or.b32 	%r16, [%rd1], 0;
	ld.shared.f32 	%f1, [_ZZ17reduce_max_atomicE9block_max];
$L__BB1_6:
	mov.b32 	%f2, %r16;
	max.f32 	%f3, %f2, %f1;
	mov.b32 	%r14, %f3;
	atom.relaxed.global.cas.b32 	%r7, [%rd1], %r16, %r14;
	setp.ne.s32 	%p4, %r7, %r16;
	mov.u32 	%r16, %r7;
	@%p4 bra 	$L__BB1_6;
$L__BB1_7:
	ret;

}
	// .globl	reduce_min_atomic
.visible .entry reduce_min_atomic(
	.param .u64 .ptr .align 1 reduce_min_atomic_param_0,
	.param .u64 .ptr .align 1 reduce_min_atomic_param_1,
	.param .u32 reduce_min_atomic_param_2
)
{
	.reg .pred 	%p<6>;
	.reg .b32 	%r<17>;
	.reg .b32 	%f<10>;
	.reg .b64 	%rd<7>;
	// demoted variable
	.shared .align 4 .f32 _ZZ17reduce_min_atomicE9block_min;
	ld.param.u64 	%rd2, [reduce_min_atomic_param_0];
	ld.param.u64 	%rd3, [reduce_min_atomic_param_1];
	ld.param.u32 	%r9, [reduce_min_atomic_param_2];
	cvta.to.global.u64 	%rd1, %rd3;
	mov.u32 	%r1, %tid.x;
	setp.ne.s32 	%p1, %r1, 0;
	@%p1 bra 	$L__BB2_2;
	mov.b32 	%r10, 2123789977;
	st.shared.u32 	[_ZZ17reduce_min_atomicE9block_min], %r10;
$L__BB2_2:
	bar.sync 	0;
	mov.u32 	%r11, %ctaid.x;
	mov.u32 	%r12, %ntid.x;
	mad.lo.s32 	%r2, %r11, %r12, %r1;
	setp.ge.s32 	%p2, %r2, %r9;
	mov.f32 	%f9, 0f7E967699;
	@%p2 bra 	$L__BB2_4;
	cvta.to.global.u64 	%rd4, %rd2;
	mul.wide.s32 	%rd5, %r2, 4;
	add.s64 	%rd6, %rd4, %rd5;
	ld.global.f32 	%f9, [%rd6];
$L__BB2_4:
	atom.shared.or.b32 	%r15, [_ZZ17reduce_min_atomicE9block_min], 0;
$L__BB2_5:
	mov.b32 	%f5, %r15;
	min.f32 	%f6, %f5, %f9;
	mov.b32 	%r13, %f6;
	atom.relaxed.shared.cas.b32 	%r5, [_ZZ17reduce_min_atomicE9block_min], %r15, %r13;
	setp.ne.s32 	%p3, %r5, %r15;
	mov.u32 	%r15, %r5;
	@%p3 bra 	$L__BB2_5;
	setp.ne.s32 	%p4, %r1, 0;
	bar.sync 	0;
	@%p4 bra 	$L__BB2_9;
	atom.global.or.b32 	%r16, [%rd1], 0;
	ld.shared.f32 	%f3, [_ZZ17reduce_min_atomicE9block_min];
$L__BB2_8:
	mov.b32 	%f7, %r16;
	min.f32 	%f8, %f7, %f3;
	mov.b32 	%r14, %f8;
	atom.relaxed.global.cas.b32 	%r8, [%rd1], %r16, %r14;
	setp.ne.s32 	%p5, %r8, %r16;
	mov.u32 	%r16, %r8;
	@%p5 bra 	$L__BB2_8;
$L__BB2_9:
	ret;

}
	// .globl	reduce_norm_atomic
.visible .entry reduce_norm_atomic(
	.param .u64 .ptr .align 1 reduce_norm_atomic_param_0,
	.param .u64 .ptr .align 1 reduce_norm_atomic_param_1,
	.param .u32 reduce_norm_atomic_param_2
)
{
	.reg .pred 	%p<4>;
	.reg .b32 	%r<7>;
	.reg .b32 	%f<9>;
	.reg .b64 	%rd<7>;
	// demoted variable
	.shared .align 4 .f32 _ZZ18reduce_norm_atomicE9block_sum;
	ld.param.u64 	%rd1, [reduce_norm_atomic_param_0];
	ld.param.u64 	%rd2, [reduce_norm_atomic_param_1];
	ld.param.u32 	%r3, [reduce_norm_atomic_param_2];
	mov.u32 	%r1, %tid.x;
	setp.ne.s32 	%p1, %r1, 0;
	@%p1 bra 	$L__BB3_2;
	mov.b32 	%r4, 0;
	st.shared.u32 	[_ZZ18reduce_norm_atomicE9block_sum], %r4;
$L__BB3_2:
	bar.sync 	0;
	mov.u32 	%r5, %ctaid.x;
	mov.u32 	%r6, %ntid.x;
	mad.lo.s32 	%r2, %r5, %r6, %r1;
	setp.ge.s32 	%p2, %r2, %r3;
	mov.f32 	%f8, 0f00000000;
	@%p2 bra 	$L__BB3_4;
	cvta.to.global.u64 	%rd3, %rd1;
	mul.wide.s32 	%rd4, %r2, 4;
	add.s64 	%rd5, %rd3, %rd4;
	ld.global.f32 	%f8, [%rd5];
$L__BB3_4:
	setp.ne.s32 	%p3, %r1, 0;
	mul.f32 	%f4, %f8, %f8;
	atom.shared.add.f32 	%f5, [_ZZ18reduce_norm_atomicE9block_sum], %f4;
	bar.sync 	0;
	@%p3 bra 	$L__BB3_6;
	ld.shared.f32 	%f6, [_ZZ18reduce_norm_atomicE9block_sum];
	cvta.to.global.u64 	%rd6, %rd2;
	atom.global.add.f32 	%f7, [%rd6], %f6;
$L__BB3_6:
	ret;

}


// ===== COMPILED SASS (sm_100) =====

	.target	sm_100

	.elftype	@"ET_EXEC"


//--------------------- .note.nv.tkinfo           --------------------------
	.section	.note.nv.tkinfo,"",@"SHT_NOTE"
	.sectionflags	@"SHF_NOTE_NV_TKINFO"
	.tkinfo
        /*0018*/ 	.word	0x00000002
        /*0030*/ 	.string	""
        /*0030*/ 	.string	"ptxas"
        /*0030*/ 	.string	"Cuda compilation tools, release 13.0, V13.0.88"
        /*0030*/ 	.string	"Build cuda_13.0.r13.0/compiler.36424714_0"
        /*0030*/ 	.string	"-arch sm_100 -m 64 "



//--------------------- .note.nv.cuinfo           --------------------------
	.section	.note.nv.cuinfo,"",@"SHT_NOTE"
	.sectionflags	@"SHF_NOTE_NV_CUINFO"
        /*0018*/ 	.short	0x0002
        /*001a*/ 	.short	0x0064
        /*001c*/ 	.short	0x0082
	.zero		2


//--------------------- .nv.info                  --------------------------
	.section	.nv.info,"",@"SHT_CUDA_INFO"
	.align	4


	//----- nvinfo : EIATTR_REGCOUNT
	.align		4
        /*0000*/ 	.byte	0x04, 0x2f
        /*0002*/ 	.short	(.L_1 - .L_0)
	.align		4
.L_0:
        /*0004*/ 	.word	index@(reduce_sum_atomic)
        /*0008*/ 	.word	0x00000008


	//----- nvinfo : EIATTR_FRAME_SIZE
	.align		4
.L_1:
        /*000c*/ 	.byte	0x04, 0x11
        /*000e*/ 	.short	(.L_3 - .L_2)
	.align		4
.L_2:
        /*0010*/ 	.word	index@(reduce_sum_atomic)
        /*0014*/ 	.word	0x00000000


	//----- nvinfo : EIATTR_REGCOUNT
	.align		4
.L_3:
        /*0018*/ 	.byte	0x04, 0x2f
        /*001a*/ 	.short	(.L_5 - .L_4)
	.align		4
.L_4:
        /*001c*/ 	.word	index@(reduce_max_atomic)
        /*0020*/ 	.word	0x0000000a


	//----- nvinfo : EIATTR_FRAME_SIZE
	.align		4
.L_5:
        /*0024*/ 	.byte	0x04, 0x11
        /*0026*/ 	.short	(.L_7 - .L_6)
	.align		4
.L_6:
        /*0028*/ 	.word	index@(reduce_max_atomic)
        /*002c*/ 	.word	0x00000000


	//----- nvinfo : EIATTR_REGCOUNT
	.align		4
.L_7:
        /*0030*/ 	.byte	0x04, 0x2f
        /*0032*/ 	.short	(.L_9 - .L_8)
	.align		4
.L_8:
        /*0034*/ 	.word	index@(reduce_min_atomic)
        /*0038*/ 	.word	0x0000000a


	//----- nvinfo : EIATTR_FRAME_SIZE
	.align		4
.L_9:
        /*003c*/ 	.byte	0x04, 0x11
        /*003e*/ 	.short	(.L_11 - .L_10)
	.align		4
.L_10:
        /*0040*/ 	.word	index@(reduce_min_atomic)
        /*0044*/ 	.word	0x00000000


	//----- nvinfo : EIATTR_REGCOUNT
	.align		4
.L_11:
        /*0048*/ 	.byte	0x04, 0x2f
        /*004a*/ 	.short	(.L_13 - .L_12)
	.align		4
.L_12:
        /*004c*/ 	.word	index@(reduce_norm_atomic)
        /*0050*/ 	.word	0x00000008


	//----- nvinfo : EIATTR_FRAME_SIZE
	.align		4
.L_13:
        /*0054*/ 	.byte	0x04, 0x11
        /*0056*/ 	.short	(.L_15 - .L_14)
	.align		4
.L_14:
        /*0058*/ 	.word	index@(reduce_norm_atomic)
        /*005c*/ 	.word	0x00000000


	//----- nvinfo : EIATTR_MIN_STACK_SIZE
	.align		4
.L_15:
        /*0060*/ 	.byte	0x04, 0x12
        /*0062*/ 	.short	(.L_17 - .L_16)
	.align		4
.L_16:
        /*0064*/ 	.word	index@(reduce_norm_atomic)
        /*0068*/ 	.word	0x00000000


	//----- nvinfo : EIATTR_MIN_STACK_SIZE
	.align		4
.L_17:
        /*006c*/ 	.byte	0x04, 0x12
        /*006e*/ 	.short	(.L_19 - .L_18)
	.align		4
.L_18:
        /*0070*/ 	.word	index@(reduce_min_atomic)
        /*0074*/ 	.word	0x00000000


	//----- nvinfo : EIATTR_MIN_STACK_SIZE
	.align		4
.L_19:
        /*0078*/ 	.byte	0x04, 0x12
        /*007a*/ 	.short	(.L_21 - .L_20)
	.align		4
.L_20:
        /*007c*/ 	.word	index@(reduce_max_atomic)
        /*0080*/ 	.word	0x00000000


	//----- nvinfo : EIATTR_MIN_STACK_SIZE
	.align		4
.L_21:
        /*0084*/ 	.byte	0x04, 0x12
        /*0086*/ 	.short	(.L_23 - .L_22)
	.align		4
.L_22:
        /*0088*/ 	.word	index@(reduce_sum_atomic)
        /*008c*/ 	.word	0x00000000
.L_23:


//--------------------- .nv.compat                --------------------------
	.section	.nv.compat,"",@"SHT_CUDA_COMPAT_INFO"
	.align	4
        /*0000*/ 	.byte	0x02, 0x09, 0x00, 0x00, 0x02, 0x02, 0x01, 0x00, 0x02, 0x05, 0x05, 0x00, 0x03, 0x07, 0x01, 0x01
        /*0010*/ 	.byte	0x02, 0x03, 0x00, 0x00, 0x02, 0x06, 0x01, 0x00, 0x04, 0x0b, 0x08, 0x00, 0x09, 0x00, 0x00, 0x00
        /*0020*/ 	.byte	0x00, 0x00, 0x00, 0x00


//--------------------- .nv.info.reduce_norm_atomic --------------------------
	.section	.nv.info.reduce_norm_atomic,"",@"SHT_CUDA_INFO"
	.sectionflags	@""
	.align	4


	//----- nvinfo : EIATTR_CUDA_API_VERSION
	.align		4
        /*0000*/ 	.byte	0x04, 0x37
        /*0002*/ 	.short	(.L_25 - .L_24)
.L_24:
        /*0004*/ 	.word	0x00000082


	//----- nvinfo : EIATTR_KPARAM_INFO
	.align		4
.L_25:
        /*0008*/ 	.byte	0x04, 0x17
        /*000a*/ 	.short	(.L_27 - .L_26)
.L_26:
        /*000c*/ 	.word	0x00000000
        /*0010*/ 	.short	0x0002
        /*0012*/ 	.short	0x0010
        /*0014*/ 	.byte	0x00, 0xf0, 0x11, 0x00


	//----- nvinfo : EIATTR_KPARAM_INFO
	.align		4
.L_27:
        /*0018*/ 	.byte	0x04, 0x17
        /*001a*/ 	.short	(.L_29 - .L_28)
.L_28:
        /*001c*/ 	.word	0x00000000
        /*0020*/ 	.short	0x0001
        /*0022*/ 	.short	0x0008
        /*0024*/ 	.byte	0x00, 0xf5, 0x21, 0x00


	//----- nvinfo : EIATTR_KPARAM_INFO
	.align		4
.L_29:
        /*0028*/ 	.byte	0x04, 0x17
        /*002a*/ 	.short	(.L_31 - .L_30)
.L_30:
        /*002c*/ 	.word	0x00000000
        /*0030*/ 	.short	0x0000
        /*0032*/ 	.short	0x0000
        /*0034*/ 	.byte	0x00, 0xf5, 0x21, 0x00


	//----- nvinfo : EIATTR_SPARSE_MMA_MASK
	.align		4
.L_31:
        /*0038*/ 	.byte	0x03, 0x50
        /*003a*/ 	.short	0x0000


	//----- nvinfo : EIATTR_MAXREG_COUNT
	.align		4
        /*003c*/ 	.byte	0x03, 0x1b
        /*003e*/ 	.short	0x00ff


	//----- nvinfo : EIATTR_NUM_BARRIERS
	.align		4
        /*0040*/ 	.byte	0x02, 0x4c
        /*0042*/ 	.byte	0x01
	.zero		1


	//----- nvinfo : EIATTR_MERCURY_ISA_VERSION
	.align		4
        /*0044*/ 	.byte	0x03, 0x5f
        /*0046*/ 	.short	0x0101


	//----- nvinfo : EIATTR_VRC_CTA_INIT_COUNT
	.align		4
        /*0048*/ 	.byte	0x02, 0x4a
	.zero		1
	.zero		1


	//----- nvinfo : EIATTR_EXIT_INSTR_OFFSETS
	.align		4
        /*004c*/ 	.byte	0x04, 0x1c
        /*004e*/ 	.short	(.L_33 - .L_32)


	//   ....[0]....
.L_32:
        /*0050*/ 	.word	0x00000210


	//   ....[1]....
        /*0054*/ 	.word	0x00000250


	//----- nvinfo : EIATTR_CRS_STACK_SIZE
	.align		4
.L_33:
        /*0058*/ 	.byte	0x04, 0x1e
        /*005a*/ 	.short	(.L_35 - .L_34)
.L_34:
        /*005c*/ 	.word	0x00000000


	//----- nvinfo : EIATTR_CBANK_PARAM_SIZE
	.align		4
.L_35:
        /*0060*/ 	.byte	0x03, 0x19
        /*0062*/ 	.short	0x0014


	//----- nvinfo : EIATTR_PARAM_CBANK
	.align		4
        /*0064*/ 	.byte	0x04, 0x0a
        /*0066*/ 	.short	(.L_37 - .L_36)
	.align		4
.L_36:
        /*0068*/ 	.word	index@(.nv.constant0.reduce_norm_atomic)
        /*006c*/ 	.short	0x0380
        /*006e*/ 	.short	0x0014


	//----- nvinfo : EIATTR_SW_WAR
	.align		4
.L_37:
        /*0070*/ 	.byte	0x04, 0x36
        /*0072*/ 	.short	(.L_39 - .L_38)
.L_38:
        /*0074*/ 	.word	0x00000008
.L_39:


//--------------------- .nv.info.reduce_min_atomic --------------------------
	.section	.nv.info.reduce_min_atomic,"",@"SHT_CUDA_INFO"
	.sectionflags	@""
	.align	4


	//----- nvinfo : EIATTR_CUDA_API_VERSION
	.align		4
        /*0000*/ 	.byte	0x04, 0x37
        /*0002*/ 	.short	(.L_41 - .L_40)
.L_40:
        /*0004*/ 	.word	0x00000082


	//----- nvinfo : EIATTR_KPARAM_INFO
	.align		4
.L_41:
        /*0008*/ 	.byte	0x04, 0x17
        /*000a*/ 	.short	(.L_43 - .L_42)
.L_42:
        /*000c*/ 	.word	0x00000000
        /*0010*/ 	.short	0x0002
        /*0012*/ 	.short	0x0010
        /*0014*/ 	.byte	0x00, 0xf0, 0x11, 0x00


	//----- nvinfo : EIATTR_KPARAM_INFO
	.align		4
.L_43:
        /*0018*/ 	.byte	0x04, 0x17
        /*001a*/ 	.short	(.L_45 - .L_44)
.L_44:
        /*001c*/ 	.word	0x00000000
        /*0020*/ 	.short	0x0001
        /*0022*/ 	.short	0x0008
        /*0024*/ 	.byte	0x00, 0xf5, 0x21, 0x00


	//----- nvinfo : EIATTR_KPARAM_INFO
	.align		4
.L_45:
        /*0028*/ 	.byte	0x04, 0x17
        /*002a*/ 	.short	(.L_47 - .L_46)
.L_46:
        /*002c*/ 	.word	0x00000000
        /*0030*/ 	.short	0x0000
        /*0032*/ 	.short	0x0000
        /*0034*/ 	.byte	0x00, 0xf5, 0x21, 0x00


	//----- nvinfo : EIATTR_SPARSE_MMA_MASK
	.align		4
.L_47:
        /*0038*/ 	.byte	0x03, 0x50
        /*003a*/ 	.short	0x0000


	//----- nvinfo : EIATTR_MAXREG_COUNT
	.align		4
        /*003c*/ 	.byte	0x03, 0x1b
        /*003e*/ 	.short	0x00ff


	//----- nvinfo : EIATTR_NUM_BARRIERS
	.align		4
        /*0040*/ 	.byte	0x02, 0x4c
        /*0042*/ 	.byte	0x01
	.zero		1


	//----- nvinfo : EIATTR_MERCURY_ISA_VERSION
	.align		4
        /*0044*/ 	.byte	0x03, 0x5f
        /*0046*/ 	.short	0x0101


	//----- nvinfo : EIATTR_VRC_CTA_INIT_COUNT
	.align		4
        /*0048*/ 	.byte	0x02, 0x4a
	.zero		1
	.zero		1


	//----- nvinfo : EIATTR_EXIT_INSTR_OFFSETS
	.align		4
        /*004c*/ 	.byte	0x04, 0x1c
        /*004e*/ 	.short	(.L_49 - .L_48)


	//   ....[0]....
.L_48:
        /*0050*/ 	.word	0x000001d0


	//   ....[1]....
        /*0054*/ 	.word	0x00000270


	//----- nvinfo : EIATTR_CRS_STACK_SIZE
	.align		4
.L_49:
        /*0058*/ 	.byte	0x04, 0x1e
        /*005a*/ 	.short	(.L_51 - .L_50)
.L_50:
        /*005c*/ 	.word	0x00000000


	//----- nvinfo : EIATTR_CBANK_PARAM_SIZE
	.align		4
.L_51:
        /*0060*/ 	.byte	0x03, 0x19
        /*0062*/ 	.short	0x0014


	//----- nvinfo : EIATTR_PARAM_CBANK
	.align		4
        /*0064*/ 	.byte	0x04, 0x0a
        /*0066*/ 	.short	(.L_53 - .L_52)
	.align		4
.L_52:
        /*0068*/ 	.word	index@(.nv.constant0.reduce_min_atomic)
        /*006c*/ 	.short	0x0380
        /*006e*/ 	.short	0x0014


	//----- nvinfo : EIATTR_SW_WAR
	.align		4
.L_53:
        /*0070*/ 	.byte	0x04, 0x36
        /*0072*/ 	.short	(.L_55 - .L_54)
.L_54:
        /*0074*/ 	.word	0x00000008
.L_55:


//--------------------- .nv.info.reduce_max_atomic --------------------------
	.section	.nv.info.reduce_max_atomic,"",@"SHT_CUDA_INFO"
	.sectionflags	@""
	.align	4


	//----- nvinfo : EIATTR_CUDA_API_VERSION
	.align		4
        /*0000*/ 	.byte	0x04, 0x37
        /*0002*/ 	.short	(.L_57 - .L_56)
.L_56:
        /*0004*/ 	.word	0x00000082


	//----- nvinfo : EIATTR_KPARAM_INFO
	.align		4
.L_57:
        /*0008*/ 	.byte	0x04, 0x17
        /*000a*/ 	.short	(.L_59 - .L_58)
.L_58:
        /*000c*/ 	.word	0x00000000
        /*0010*/ 	.short	0x0002
        /*0012*/ 	.short	0x0010
        /*0014*/ 	.byte	0x00, 0xf0, 0x11, 0x00


	//----- nvinfo : EIATTR_KPARAM_INFO
	.align		4
.L_59:
        /*0018*/ 	.byte	0x04, 0x17
        /*001a*/ 	.short	(.L_61 - .L_60)
.L_60:
        /*001c*/ 	.word	0x00000000
        /*0020*/ 	.short	0x0001
        /*0022*/ 	.short	0x0008
        /*0024*/ 	.byte	0x00, 0xf5, 0x21, 0x00


	//----- nvinfo : EIATTR_KPARAM_INFO
	.align		4
.L_61:
        /*0028*/ 	.byte	0x04, 0x17
        /*002a*/ 	.short	(.L_63 - .L_62)
.L_62:
        /*002c*/ 	.word	0x00000000
        /*0030*/ 	.short	0x0000
        /*0032*/ 	.short	0x0000
        /*0034*/ 	.byte	0x00, 0xf5, 0x21, 0x00


	//----- nvinfo : EIATTR_SPARSE_MMA_MASK
	.align		4
.L_63:
        /*0038*/ 	.byte	0x03, 0x50
        /*003a*/ 	.short	0x0000


	//----- nvinfo : EIATTR_MAXREG_COUNT
	.align		4
        /*003c*/ 	.byte	0x03, 0x1b
        /*003e*/ 	.short	0x00ff


	//----- nvinfo : EIATTR_NUM_BARRIERS
	.align		4
        /*0040*/ 	.byte	0x02, 0x4c
        /*0042*/ 	.byte	0x01
	.zero		1


	//----- nvinfo : EIATTR_MERCURY_ISA_VERSION
	.align		4
        /*0044*/ 	.byte	0x03, 0x5f
        /*0046*/ 	.short	0x0101


	//----- nvinfo : EIATTR_INT_WARP_WIDE_INSTR_OFFSETS
	.align		4
        /*0048*/ 	.byte	0x04, 0x31
        /*004a*/ 	.short	(.L_65 - .L_64)


	//   ....[0]....
.L_64:
        /*004c*/ 	.word	0x00000130


	//   ....[1]....
        /*0050*/ 	.word	0x00000170


	//----- nvinfo : EIATTR_VRC_CTA_INIT_COUNT
	.align		4
.L_65:
        /*0054*/ 	.byte	0x02, 0x4a
	.zero		1
	.zero		1


	//----- nvinfo : EIATTR_EXIT_INSTR_OFFSETS
	.align		4
        /*0058*/ 	.byte	0x04, 0x1c
        /*005a*/ 	.short	(.L_67 - .L_66)


	//   ....[0]....
.L_66:
        /*005c*/ 	.word	0x000001b0


	//   ....[1]....
        /*0060*/ 	.word	0x00000250


	//----- nvinfo : EIATTR_CRS_STACK_SIZE
	.align		4
.L_67:
        /*0064*/ 	.byte	0x04, 0x1e
        /*0066*/ 	.short	(.L_69 - .L_68)
.L_68:
        /*0068*/ 	.word	0x00000000


	//----- nvinfo : EIATTR_CBANK_PARAM_SIZE
	.align		4
.L_69:
        /*006c*/ 	.byte	0x03, 0x19
        /*006e*/ 	.short	0x0014


	//----- nvinfo : EIATTR_PARAM_CBANK
	.align		4
        /*0070*/ 	.byte	0x04, 0x0a
        /*0072*/ 	.short	(.L_71 - .L_70)
	.align		4
.L_70:
        /*0074*/ 	.word	index@(.nv.constant0.reduce_max_atomic)
        /*0078*/ 	.short	0x0380
        /*007a*/ 	.short	0x0014


	//----- nvinfo : EIATTR_SW_WAR
	.align		4
.L_71:
        /*007c*/ 	.byte	0x04, 0x36
        /*007e*/ 	.short	(.L_73 - .L_72)
.L_72:
        /*0080*/ 	.word	0x00000008
.L_73:


//--------------------- .nv.info.reduce_sum_atomic --------------------------
	.section	.nv.info.reduce_sum_atomic,"",@"SHT_CUDA_INFO"
	.sectionflags	@""
	.align	4


	//----- nvinfo : EIATTR_CUDA_API_VERSION
	.align		4
        /*0000*/ 	.byte	0x04, 0x37
        /*0002*/ 	.short	(.L_75 - .L_74)
.L_74:
        /*0004*/ 	.word	0x00000082


	//----- nvinfo : EIATTR_KPARAM_INFO
	.align		4
.L_75:
        /*0008*/ 	.byte	0x04, 0x17
        /*000a*/ 	.short	(.L_77 - .L_76)
.L_76:
        /*000c*/ 	.word	0x00000000
        /*0010*/ 	.short	0x0002
        /*0012*/ 	.short	0x0010
        /*0014*/ 	.byte	0x00, 0xf0, 0x11, 0x00


	//----- nvinfo : EIATTR_KPARAM_INFO
	.align		4
.L_77:
        /*0018*/ 	.byte	0x04, 0x17
        /*001a*/ 	.short	(.L_79 - .L_78)
.L_78:
        /*001c*/ 	.word	0x00000000
        /*0020*/ 	.short	0x0001
        /*0022*/ 	.short	0x0008
        /*0024*/ 	.byte	0x00, 0xf5, 0x21, 0x00


	//----- nvinfo : EIATTR_KPARAM_INFO
	.align		4
.L_79:
        /*0028*/ 	.byte	0x04, 0x17
        /*002a*/ 	.short	(.L_81 - .L_80)
.L_80:
        /*002c*/ 	.word	0x00000000
        /*0030*/ 	.short	0x0000
        /*0032*/ 	.short	0x0000
        /*0034*/ 	.byte	0x00, 0xf5, 0x21, 0x00


	//----- nvinfo : EIATTR_SPARSE_MMA_MASK
	.align		4
.L_81:
        /*0038*/ 	.byte	0x03, 0x50
        /*003a*/ 	.short	0x0000


	//----- nvinfo : EIATTR_MAXREG_COUNT
	.align		4
        /*003c*/ 	.byte	0x03, 0x1b
        /*003e*/ 	.short	0x00ff


	//----- nvinfo : EIATTR_NUM_BARRIERS
	.align		4
        /*0040*/ 	.byte	0x02, 0x4c
        /*0042*/ 	.byte	0x01
	.zero		1


	//----- nvinfo : EIATTR_MERCURY_ISA_VERSION
	.align		4
        /*0044*/ 	.byte	0x03, 0x5f
        /*0046*/ 	.short	0x0101


	//----- nvinfo : EIATTR_VRC_CTA_INIT_COUNT
	.align		4
        /*0048*/ 	.byte	0x02, 0x4a
	.zero		1
	.zero		1


	//----- nvinfo : EIATTR_EXIT_INSTR_OFFSETS
	.align		4
        /*004c*/ 	.byte	0x04, 0x1c
        /*004e*/ 	.short	(.L_83 - .L_82)


	//   ....[0]....
.L_82:
        /*0050*/ 	.word	0x00000200


	//   ....[1]....
        /*0054*/ 	.word	0x00000240


	//----- nvinfo : EIATTR_CRS_STACK_SIZE
	.align		4
.L_83:
        /*0058*/ 	.byte	0x04, 0x1e
        /*005a*/ 	.short	(.L_85 - .L_84)
.L_84:
        /*005c*/ 	.word	0x00000000


	//----- nvinfo : EIATTR_CBANK_PARAM_SIZE
	.align		4
.L_85:
        /*0060*/ 	.byte	0x03, 0x19
        /*0062*/ 	.short	0x0014


	//----- nvinfo : EIATTR_PARAM_CBANK
	.align		4
        /*0064*/ 	.byte	0x04, 0x0a
        /*0066*/ 	.short	(.L_87 - .L_86)
	.align		4
.L_86:
        /*0068*/ 	.word	index@(.nv.constant0.reduce_sum_atomic)
        /*006c*/ 	.short	0x0380
        /*006e*/ 	.short	0x0014


	//----- nvinfo : EIATTR_SW_WAR
	.align		4
.L_87:
        /*0070*/ 	.byte	0x04, 0x36
        /*0072*/ 	.short	(.L_89 - .L_88)
.L_88:
        /*0074*/ 	.word	0x00000008
.L_89:


//--------------------- .nv.callgraph             --------------------------
	.section	.nv.callgraph,"",@"SHT_CUDA_CALLGRAPH"
	.align	4
	.sectionentsize	8
	.align		4
        /*0000*/ 	.word	0x00000000
	.align		4
        /*0004*/ 	.word	0xffffffff
	.align		4
        /*0008*/ 	.word	0x00000000
	.align		4
        /*000c*/ 	.word	0xfffffffe
	.align		4
        /*0010*/ 	.word	0x00000000
	.align		4
        /*0014*/ 	.word	0xfffffffd
	.align		4
        /*0018*/ 	.word	0x00000000
	.align		4
        /*001c*/ 	.word	0xfffffffc


//--------------------- .text.reduce_norm_atomic  --------------------------
	.section	.text.reduce_norm_atomic,"ax",@progbits
	.align	128
        .global         reduce_norm_atomic
        .type           reduce_norm_atomic,@function
        .size           reduce_norm_atomic,(.L_x_15 - reduce_norm_atomic)
        .other          reduce_norm_atomic,@"STO_CUDA_ENTRY STV_DEFAULT"
reduce_norm_atomic:
.text.reduce_norm_atomic:
[----:B------:R-:W-:Y:S01]  /*0000*/  LDC R1, c[0x0][0x37c] ;  /* 0x0000df00ff017b82 */ /* 0x000fe20000000800 */
[----:B------:R-:W0:Y:S07]  /*0010*/  S2R R5, SR_TID.X ;  /* 0x0000000000057919 */ /* 0x000e2e0000002100 */
[----:B------:R-:W1:Y:S01]  /*0020*/  S2UR UR4, SR_CTAID.X ;  /* 0x00000000000479c3 */ /* 0x000e620000002500 */
[----:B------:R-:W2:Y:S01]  /*0030*/  LDCU UR5, c[0x0][0x390] ;  /* 0x00007200ff0577ac */ /* 0x000ea20008000800 */
[----:B------:R-:W-:Y:S01]  /*0040*/  BSSY.RECONVERGENT B0, `(.L_x_0) ;  /* 0x0000010000007945 */ /* 0x000fe20003800200 */
[----:B------:R-:W-:Y:S01]  /*0050*/  HFMA2 R2, -RZ, RZ, 0, 0 ;  /* 0x00000000ff027431 */ /* 0x000fe200000001ff */
[----:B------:R-:W3:Y:S04]  /*0060*/  LDCU.64 UR6, c[0x0][0x358] ;  /* 0x00006b00ff0677ac */ /* 0x000ee80008000a00 */
[----:B------:R-:W1:Y:S01]  /*0070*/  LDC R0, c[0x0][0x360] ;  /* 0x0000d800ff007b82 */ /* 0x000e620000000800 */
[----:B0-----:R-:W-:Y:S01]  /*0080*/  ISETP.NE.AND P0, PT, R5, RZ, PT ;  /* 0x000000ff0500720c */ /* 0x001fe20003f05270 */
[----:B-1----:R-:W-:-:S05]  /*0090*/  IMAD R5, R0, UR4, R5 ;  /* 0x0000000400057c24 */ /* 0x002fca000f8e0205 */
[----:B--2---:R-:W-:-:S07]  /*00a0*/  ISETP.GE.AND P1, PT, R5, UR5, PT ;  /* 0x0000000505007c0c */ /* 0x004fce000bf26270 */
[----:B------:R-:W0:Y:S01]  /*00b0*/  @!P0 S2R R3, SR_CgaCtaId ;  /* 0x0000000000038919 */ /* 0x000e220000008800 */
[----:B------:R-:W-:-:S04]  /*00c0*/  @!P0 MOV R0, 0x400 ;  /* 0x0000040000008802 */ /* 0x000fc80000000f00 */
[----:B0-----:R-:W-:-:S05]  /*00d0*/  @!P0 LEA R0, R3, R0, 0x18 ;  /* 0x0000000003008211 */ /* 0x001fca00078ec0ff */
[----:B------:R0:W-:Y:S01]  /*00e0*/  @!P0 STS [R0], RZ ;  /* 0x000000ff00008388 */ /* 0x0001e20000000800 */
[----:B------:R-:W-:Y:S06]  /*00f0*/  BAR.SYNC.DEFER_BLOCKING 0x0 ;  /* 0x0000000000007b1d */ /* 0x000fec0000010000 */
[----:B---3--:R-:W-:Y:S05]  /*0100*/  @P1 BRA `(.L_x_1) ;  /* 0x00000000000c1947 */ /* 0x008fea0003800000 */
[----:B------:R-:W1:Y:S02]  /*0110*/  LDC.64 R2, c[0x0][0x380] ;  /* 0x0000e000ff027b82 */ /* 0x000e640000000a00 */
[----:B-1----:R-:W-:-:S06]  /*0120*/  IMAD.WIDE R2, R5, 0x4, R2 ;  /* 0x0000000405027825 */ /* 0x002fcc00078e0202 */
[----:B------:R1:W5:Y:S02]  /*0130*/  LDG.E R2, desc[UR6][R2.64] ;  /* 0x0000000602027981 */ /* 0x000364000c1e1900 */
.L_x_1:
[----:B------:R-:W-:Y:S05]  /*0140*/  BSYNC.RECONVERGENT B0 ;  /* 0x0000000000007941 */ /* 0x000fea0003800200 */
.L_x_0:
[----:B------:R-:W2:Y:S01]  /*0150*/  S2UR UR5, SR_CgaCtaId ;  /* 0x00000000000579c3 */ /* 0x000ea20000008800 */
[----:B------:R-:W-:Y:S01]  /*0160*/  BSSY.RECONVERGENT B0, `(.L_x_2) ;  /* 0x0000009000007945 */ /* 0x000fe20003800200 */
[----:B-----5:R-:W-:Y:S01]  /*0170*/  FMUL R5, R2, R2 ;  /* 0x0000000202057220 */ /* 0x020fe20000400000 */
[----:B------:R-:W-:Y:S02]  /*0180*/  UMOV UR4, 0x400 ;  /* 0x0000040000047882 */ /* 0x000fe40000000000 */
[----:B--2---:R-:W-:-:S12]  /*0190*/  ULEA UR4, UR5, UR4, 0x18 ;  /* 0x0000000405047291 */ /* 0x004fd8000f8ec0ff */
.L_x_3:
[----:B------:R-:W1:Y:S01]  /*01a0*/  LDS R2, [UR4] ;  /* 0x00000004ff027984 */ /* 0x000e620008000800 */
[----:B0-----:R-:W-:Y:S01]  /*01b0*/  MOV R0, UR4 ;  /* 0x0000000400007c02 */ /* 0x001fe20008000f00 */
[----:B-1----:R-:W-:-:S05]  /*01c0*/  FADD R3, R5, R2 ;  /* 0x0000000205037221 */ /* 0x002fca0000000000 */
[----:B------:R-:W0:Y:S02]  /*01d0*/  ATOMS.CAST.SPIN P1, [R0], R2, R3 ;  /* 0x000000020000758d */ /* 0x000e240001820003 */
[----:B0-----:R-:W-:Y:S05]  /*01e0*/  @!P1 BRA `(.L_x_3) ;  /* 0xfffffffc00ec9947 */ /* 0x001fea000383ffff */
[----:B------:R-:W-:Y:S05]  /*01f0*/  BSYNC.RECONVERGENT B0 ;  /* 0x0000000000007941 */ /* 0x000fea0003800200 */
.L_x_2:
[----:B------:R-:W-:Y:S06]  /*0200*/  BAR.SYNC.DEFER_BLOCKING 0x0 ;  /* 0x0000000000007b1d */ /* 0x000fec0000010000 */
[----:B------:R-:W-:Y:S05]  /*0210*/  @P0 EXIT ;  /* 0x000000000000094d */ /* 0x000fea0003800000 */
[----:B------:R-:W0:Y:S01]  /*0220*/  LDS R5, [UR4] ;  /* 0x00000004ff057984 */ /* 0x000e220008000800 */
[----:B------:R-:W0:Y:S03]  /*0230*/  LDC.64 R2, c[0x0][0x388] ;  /* 0x0000e200ff027b82 */ /* 0x000e260000000a00 */
[----:B0-----:R-:W-:Y:S01]  /*0240*/  REDG.E.ADD.F32.FTZ.RN.STRONG.GPU desc[UR6][R2.64], R5 ;  /* 0x00000005020079a6 */ /* 0x001fe2000c12f306 */
[----:B------:R-:W-:Y:S05]  /*0250*/  EXIT ;  /* 0x000000000000794d */ /* 0x000fea0003800000 */
.L_x_4:
[----:B------:R-:W-:-:S00]  /*0260*/  BRA `(.L_x_4) ;  /* 0xfffffffc00fc7947 */ /* 0x000fc0000383ffff */
[----:B------:R-:W-:-:S00]  /*0270*/  NOP ;  /* 0x0000000000007918 */ /* 0x000fc00000000000 */
        /* <DEDUP_REMOVED lines=8> */
.L_x_15:


//--------------------- .text.reduce_min_atomic   --------------------------
	.section	.text.reduce_min_atomic,"ax",@progbits
	.align	128
        .global         reduce_min_atomic
        .type           reduce_min_atomic,@function
        .size           reduce_min_atomic,(.L_x_16 - reduce_min_atomic)
        .other          reduce_min_atomic,@"STO_CUDA_ENTRY STV_DEFAULT"
reduce_min_atomic:
.text.reduce_min_atomic:
[----:B------:R-:W-:Y:S01]  /*0000*/  LDC R1, c[0x0][0x37c] ;  /* 0x0000df00ff017b82 */ /* 0x000fe20000000800 */
[----:B------:R-:W0:Y:S07]  /*0010*/  S2R R0, SR_TID.X ;  /* 0x0000000000007919 */ /* 0x000e2e0000002100 */
[----:B------:R-:W1:Y:S01]  /*0020*/  S2UR UR4, SR_CTAID.X ;  /* 0x00000000000479c3 */ /* 0x000e620000002500 */
[----:B------:R-:W2:Y:S01]  /*0030*/  LDCU UR5, c[0x0][0x390] ;  /* 0x00007200ff0577ac */ /* 0x000ea20008000800 */
[----:B------:R-:W3:Y:S06]  /*0040*/  LDCU.64 UR6, c[0x0][0x358] ;  /* 0x00006b00ff0677ac */ /* 0x000eec0008000a00 */
[----:B------:R-:W1:Y:S01]  /*0050*/  LDC R5, c[0x0][0x360] ;  /* 0x0000d800ff057b82 */ /* 0x000e620000000800 */
[----:B0-----:R-:W-:Y:S01]  /*0060*/  ISETP.NE.AND P0, PT, R0, RZ, PT ;  /* 0x000000ff0000720c */ /* 0x001fe20003f05270 */
[----:B-1----:R-:W-:Y:S01]  /*0070*/  IMAD R5, R5, UR4, R0 ;  /* 0x0000000405057c24 */ /* 0x002fe2000f8e0200 */
[----:B------:R-:W-:-:S04]  /*0080*/  UMOV UR4, 0x400 ;  /* 0x0000040000047882 */ /* 0x000fc80000000000 */
[----:B--2---:R-:W-:Y:S01]  /*0090*/  ISETP.GE.AND P1, PT, R5, UR5, PT ;  /* 0x0000000505007c0c */ /* 0x004fe2000bf26270 */
[----:B------:R-:W0:Y:S06]  /*00a0*/  S2UR UR5, SR_CgaCtaId ;  /* 0x00000000000579c3 */ /* 0x000e2c0000008800 */
[----:B------:R-:W-:-:S06]  /*00b0*/  @!P0 IMAD.MOV.U32 R0, RZ, RZ, 0x7e967699 ;  /* 0x7e967699ff008424 */ /* 0x000fcc00078e00ff */
[----:B------:R-:W1:Y:S01]  /*00c0*/  @!P1 LDC.64 R2, c[0x0][0x380] ;  /* 0x0000e000ff029b82 */ /* 0x000e620000000a00 */
[----:B0-----:R-:W-:-:S09]  /*00d0*/  ULEA UR4, UR5, UR4, 0x18 ;  /* 0x0000000405047291 */ /* 0x001fd2000f8ec0ff */
[----:B------:R0:W-:Y:S01]  /*00e0*/  @!P0 STS [UR4], R0 ;  /* 0x00000000ff008988 */ /* 0x0001e20008000804 */
[----:B-1----:R-:W-:Y:S01]  /*00f0*/  @!P1 IMAD.WIDE R2, R5, 0x4, R2 ;  /* 0x0000000405029825 */ /* 0x002fe200078e0202 */
[----:B------:R-:W-:Y:S03]  /*0100*/  BAR.SYNC.DEFER_BLOCKING 0x0 ;  /* 0x0000000000007b1d */ /* 0x000fe60000010000 */
[----:B------:R-:W-:-:S06]  /*0110*/  IMAD.MOV.U32 R5, RZ, RZ, 0x7e967699 ;  /* 0x7e967699ff057424 */ /* 0x000fcc00078e00ff */
[----:B---3--:R0:W5:Y:S04]  /*0120*/  @!P1 LDG.E R5, desc[UR6][R2.64] ;  /* 0x0000000602059981 */ /* 0x008168000c1e1900 */
[----:B------:R-:W1:Y:S02]  /*0130*/  ATOMS.OR R6, [UR4], RZ ;  /* 0x000000ffff06798c */ /* 0x000e64000b000004 */
.L_x_5:
[----:B-1---5:R-:W-:Y:S01]  /*0140*/  FMNMX R7, R6, R5, PT ;  /* 0x0000000506077209 */ /* 0x022fe20003800000 */
[----:B------:R-:W-:Y:S05]  /*0150*/  YIELD ;  /* 0x0000000000007946 */ /* 0x000fea0003800000 */
[----:B0-----:R-:W-:-:S05]  /*0160*/  MOV R0, UR4 ;  /* 0x0000000400007c02 */ /* 0x001fca0008000f00 */
[----:B------:R-:W0:Y:S02]  /*0170*/  ATOMS.CAS R7, [R0], R6, R7 ;  /* 0x000000060007738d */ /* 0x000e240000000007 */
[----:B0-----:R-:W-:Y:S01]  /*0180*/  ISETP.NE.AND P1, PT, R7, R6, PT ;  /* 0x000000060700720c */ /* 0x001fe20003f25270 */
[----:B------:R-:W-:-:S12]  /*0190*/  IMAD.MOV.U32 R6, RZ, RZ, R7 ;  /* 0x000000ffff067224 */ /* 0x000fd800078e0007 */
[----:B------:R-:W-:Y:S05]  /*01a0*/  @P1 BRA `(.L_x_5) ;  /* 0xfffffffc00e41947 */ /* 0x000fea000383ffff */
[----:B------:R-:W-:Y:S05]  /*01b0*/  WARPSYNC.ALL ;  /* 0x0000000000007948 */ /* 0x000fea0003800000 */
[----:B------:R-:W-:Y:S06]  /*01c0*/  BAR.SYNC.DEFER_BLOCKING 0x0 ;  /* 0x0000000000007b1d */ /* 0x000fec0000010000 */
[----:B------:R-:W-:Y:S05]  /*01d0*/  @P0 EXIT ;  /* 0x000000000000094d */ /* 0x000fea0003800000 */
[----:B------:R-:W0:Y:S01]  /*01e0*/  LDC.64 R2, c[0x0][0x388] ;  /* 0x0000e200ff027b82 */ /* 0x000e220000000a00 */
[----:B------:R-:W1:Y:S04]  /*01f0*/  LDS R5, [UR4] ;  /* 0x00000004ff057984 */ /* 0x000e680008000800 */
[----:B01----:R0:W5:Y:S02]  /*0200*/  ATOMG.E.OR.STRONG.GPU PT, R6, desc[UR6][R2.64], RZ ;  /* 0x800000ff020679a8 */ /* 0x003164000b1ef106 */
.L_x_6:
[-C--:B-----5:R-:W-:Y:S01]  /*0210*/  FMNMX R7, R5, R6.reuse, PT ;  /* 0x0000000605077209 */ /* 0x0a0fe20003800000 */
[----:B------:R-:W-:Y:S05]  /*0220*/  YIELD ;  /* 0x0000000000007946 */ /* 0x000fea0003800000 */
[----:B------:R-:W2:Y:S02]  /*0230*/  ATOMG.E.CAS.STRONG.GPU PT, R7, [R2], R6, R7 ;  /* 0x00000006020773a9 */ /* 0x000ea400001ee107 */
[----:B--2---:R-:W-:Y:S02]  /*0240*/  ISETP.NE.AND P0, PT, R7, R6, PT ;  /* 0x000000060700720c */ /* 0x004fe40003f05270 */
[----:B------:R-:W-:-:S11]  /*0250*/  MOV R6, R7 ;  /* 0x0000000700067202 */ /* 0x000fd60000000f00 */
[----:B------:R-:W-:Y:S05]  /*0260*/  @P0 BRA `(.L_x_6) ;  /* 0xfffffffc00e80947 */ /* 0x000fea000383ffff */
[----:B------:R-:W-:Y:S05]  /*0270*/  EXIT ;  /* 0x000000000000794d */ /* 0x000fea0003800000 */
.L_x_7:
        /* <DEDUP_REMOVED lines=16> */
.L_x_16:


//--------------------- .text.reduce_max_atomic   --------------------------
	.section	.text.reduce_max_atomic,"ax",@progbits
	.align	128
        .global         reduce_max_atomic
        .type           reduce_max_atomic,@function
        .size           reduce_max_atomic,(.L_x_17 - reduce_max_atomic)
        .other          reduce_max_atomic,@"STO_CUDA_ENTRY STV_DEFAULT"
reduce_max_atomic:
.text.reduce_max_atomic:
        /* <DEDUP_REMOVED lines=8> */
[----:B------:R-:W-:Y:S01]  /*0080*/  UMOV UR4, 0x400 ;  /* 0x0000040000047882 */ /* 0x000fe20000000000 */
[----:B------:R-:W-:-:S03]  /*0090*/  IMAD.MOV.U32 R0, RZ, RZ, -0x1698967 ;  /* 0xfe967699ff007424 */ /* 0x000fc600078e00ff */
[----:B--2---:R-:W-:Y:S01]  /*00a0*/  ISETP.GE.AND P1, PT, R5, UR5, PT ;  /* 0x0000000505007c0c */ /* 0x004fe2000bf26270 */
[----:B------:R-:W0:Y:S06]  /*00b0*/  S2UR UR5, SR_CgaCtaId ;  /* 0x00000000000579c3 */ /* 0x000e2c0000008800 */
[----:B------:R-:W-:-:S06]  /*00c0*/  @!P0 IMAD.MOV.U32 R6, RZ, RZ, -0x1698967 ;  /* 0xfe967699ff068424 */ /* 0x000fcc00078e00ff */
[----:B------:R-:W1:Y:S01]  /*00d0*/  @!P1 LDC.64 R2, c[0x0][0x380] ;  /* 0x0000e000ff029b82 */ /* 0x000e620000000a00 */
[----:B0-----:R-:W-:-:S09]  /*00e0*/  ULEA UR4, UR5, UR4, 0x18 ;  /* 0x0000000405047291 */ /* 0x001fd2000f8ec0ff */
[----:B------:R0:W-:Y:S01]  /*00f0*/  @!P0 STS [UR4], R6 ;  /* 0x00000006ff008988 */ /* 0x0001e20008000804 */
[----:B-1----:R-:W-:Y:S01]  /*0100*/  @!P1 IMAD.WIDE R2, R5, 0x4, R2 ;  /* 0x0000000405029825 */ /* 0x002fe200078e0202 */
[----:B------:R-:W-:Y:S06]  /*0110*/  BAR.SYNC.DEFER_BLOCKING 0x0 ;  /* 0x0000000000007b1d */ /* 0x000fec0000010000 */
[----:B---3--:R-:W2:Y:S01]  /*0120*/  @!P1 LDG.E R0, desc[UR6][R2.64] ;  /* 0x0000000602009981 */ /* 0x008ea2000c1e1900 */
[----:B------:R-:W-:Y:S02]  /*0130*/  VOTEU.ANY UR5, UPT, PT ;  /* 0x0000000000057886 */ /* 0x000fe400038e0100 */
[----:B------:R-:W-:Y:S01]  /*0140*/  UFLO.U32 UR5, UR5 ;  /* 0x00000005000572bd */ /* 0x000fe200080e0000 */
[----:B------:R-:W1:Y:S05]  /*0150*/  S2R R4, SR_LANEID ;  /* 0x0000000000047919 */ /* 0x000e6a0000000000 */
[----:B-1----:R-:W-:-:S02]  /*0160*/  ISETP.EQ.U32.AND P1, PT, R4, UR5, PT ;  /* 0x0000000504007c0c */ /* 0x002fc4000bf22070 */
[----:B--2---:R-:W-:-:S13]  /*0170*/  CREDUX.MAX.S32 UR8, R0 ;  /* 0x00000000000872cc */ /* 0x004fda0000000200 */
[----:B------:R-:W-:-:S05]  /*0180*/  IMAD.U32 R0, RZ, RZ, UR8 ;  /* 0x00000008ff007e24 */ /* 0x000fca000f8e00ff */
[----:B------:R0:W-:Y:S01]  /*0190*/  @P1 ATOMS.MAX.S32 RZ, [UR4], R0 ;  /* 0x00000000ffff198c */ /* 0x0001e20009000204 */
[----:B------:R-:W-:Y:S06]  /*01a0*/  BAR.SYNC.DEFER_BLOCKING 0x0 ;  /* 0x0000000000007b1d */ /* 0x000fec0000010000 */
[----:B------:R-:W-:Y:S05]  /*01b0*/  @P0 EXIT ;  /* 0x000000000000094d */ /* 0x000fea0003800000 */
[----:B------:R-:W0:Y:S01]  /*01c0*/  LDC.64 R2, c[0x0][0x388] ;  /* 0x0000e200ff027b82 */ /* 0x000e220000000a00 */
[----:B------:R-:W1:Y:S04]  /*01d0*/  LDS R5, [UR4] ;  /* 0x00000004ff057984 */ /* 0x000e680008000800 */
[----:B01----:R0:W5:Y:S02]  /*01e0*/  ATOMG.E.OR.STRONG.GPU PT, R6, desc[UR6][R2.64], RZ ;  /* 0x800000ff020679a8 */ /* 0x003164000b1ef106 */
.L_x_8:
[-C--:B-----5:R-:W-:Y:S01]  /*01f0*/  FMNMX R7, R5, R6.reuse, !PT ;  /* 0x0000000605077209 */ /* 0x0a0fe20007800000 */
[----:B------:R-:W-:Y:S05]  /*0200*/  YIELD ;  /* 0x0000000000007946 */ /* 0x000fea0003800000 */
[----:B------:R-:W2:Y:S02]  /*0210*/  ATOMG.E.CAS.STRONG.GPU PT, R7, [R2], R6, R7 ;  /* 0x00000006020773a9 */ /* 0x000ea400001ee107 */
[----:B--2---:R-:W-:Y:S01]  /*0220*/  ISETP.NE.AND P0, PT, R7, R6, PT ;  /* 0x000000060700720c */ /* 0x004fe20003f05270 */
[----:B------:R-:W-:-:S12]  /*0230*/  IMAD.MOV.U32 R6, RZ, RZ, R7 ;  /* 0x000000ffff067224 */ /* 0x000fd800078e0007 */
[----:B------:R-:W-:Y:S05]  /*0240*/  @P0 BRA `(.L_x_8) ;  /* 0xfffffffc00e80947 */ /* 0x000fea000383ffff */
[----:B------:R-:W-:Y:S05]  /*0250*/  EXIT ;  /* 0x000000000000794d */ /* 0x000fea0003800000 */
.L_x_9:
        /* <DEDUP_REMOVED lines=10> */
.L_x_17:


//--------------------- .text.reduce_sum_atomic   --------------------------
	.section	.text.reduce_sum_atomic,"ax",@progbits
	.align	128
        .global         reduce_sum_atomic
        .type           reduce_sum_atomic,@function
        .size           reduce_sum_atomic,(.L_x_18 - reduce_sum_atomic)
        .other          reduce_sum_atomic,@"STO_CUDA_ENTRY STV_DEFAULT"
reduce_sum_atomic:
.text.reduce_sum_atomic:
[----:B------:R-:W-:Y:S01]  /*0000*/  LDC R1, c[0x0][0x37c] ;  /* 0x0000df00ff017b82 */ /* 0x000fe20000000800 */
[----:B------:R-:W0:Y:S07]  /*0010*/  S2R R5, SR_TID.X ;  /* 0x0000000000057919 */ /* 0x000e2e0000002100 */
[----:B------:R-:W1:Y:S01]  /*0020*/  S2UR UR4, SR_CTAID.X ;  /* 0x00000000000479c3 */ /* 0x000e620000002500 */
[----:B------:R-:W2:Y:S01]  /*0030*/  LDCU UR5, c[0x0][0x390] ;  /* 0x00007200ff0577ac */ /* 0x000ea20008000800 */
[----:B------:R-:W-:Y:S01]  /*0040*/  BSSY.RECONVERGENT B0, `(.L_x_10) ;  /* 0x0000010000007945 */ /* 0x000fe20003800200 */
[----:B------:R-:W3:Y:S05]  /*0050*/  LDCU.64 UR6, c[0x0][0x358] ;  /* 0x00006b00ff0677ac */ /* 0x000eea0008000a00 */
[----:B------:R-:W1:Y:S01]  /*0060*/  LDC R0, c[0x0][0x360] ;  /* 0x0000d800ff007b82 */ /* 0x000e620000000800 */
[----:B0-----:R-:W-:Y:S01]  /*0070*/  ISETP.NE.AND P0, PT, R5, RZ, PT ;  /* 0x000000ff0500720c */ /* 0x001fe20003f05270 */
[----:B-1----:R-:W-:-:S05]  /*0080*/  IMAD R5, R0, UR4, R5 ;  /* 0x0000000400057c24 */ /* 0x002fca000f8e0205 */
[----:B--2---:R-:W-:-:S07]  /*0090*/  ISETP.GE.AND P1, PT, R5, UR5, PT ;  /* 0x0000000505007c0c */ /* 0x004fce000bf26270 */
[----:B------:R-:W0:Y:S01]  /*00a0*/  @!P0 S2R R3, SR_CgaCtaId ;  /* 0x0000000000038919 */ /* 0x000e220000008800 */
[----:B------:R-:W-:-:S04]  /*00b0*/  @!P0 MOV R0, 0x400 ;  /* 0x0000040000008802 */ /* 0x000fc80000000f00 */
[----:B0-----:R-:W-:Y:S01]  /*00c0*/  @!P0 LEA R0, R3, R0, 0x18 ;  /* 0x0000000003008211 */ /* 0x001fe200078ec0ff */
[----:B------:R-:W-:-:S04]  /*00d0*/  IMAD.MOV.U32 R3, RZ, RZ, RZ ;  /* 0x000000ffff037224 */ /* 0x000fc800078e00ff */
[----:B------:R0:W-:Y:S01]  /*00e0*/  @!P0 STS [R0], RZ ;  /* 0x000000ff00008388 */ /* 0x0001e20000000800 */
[----:B------:R-:W-:Y:S06]  /*00f0*/  BAR.SYNC.DEFER_BLOCKING 0x0 ;  /* 0x0000000000007b1d */ /* 0x000fec0000010000 */
[----:B---3--:R-:W-:Y:S05]  /*0100*/  @P1 BRA `(.L_x_11) ;  /* 0x00000000000c1947 */ /* 0x008fea0003800000 */
[----:B------:R-:W1:Y:S02]  /*0110*/  LDC.64 R2, c[0x0][0x380] ;  /* 0x0000e000ff027b82 */ /* 0x000e640000000a00 */
[----:B-1----:R-:W-:-:S06]  /*0120*/  IMAD.WIDE R2, R5, 0x4, R2 ;  /* 0x0000000405027825 */ /* 0x002fcc00078e0202 */
[----:B------:R1:W5:Y:S02]  /*0130*/  LDG.E R3, desc[UR6][R2.64] ;  /* 0x0000000602037981 */ /* 0x000364000c1e1900 */
.L_x_11:
[----:B------:R-:W-:Y:S05]  /*0140*/  BSYNC.RECONVERGENT B0 ;  /* 0x0000000000007941 */ /* 0x000fea0003800200 */
.L_x_10:
[----:B------:R-:W2:Y:S01]  /*0150*/  S2UR UR5, SR_CgaCtaId ;  /* 0x00000000000579c3 */ /* 0x000ea20000008800 */
[----:B------:R-:W-:Y:S01]  /*0160*/  BSSY.RECONVERGENT B0, `(.L_x_12) ;  /* 0x0000008000007945 */ /* 0x000fe20003800200 */
[----:B------:R-:W-:Y:S02]  /*0170*/  UMOV UR4, 0x400 ;  /* 0x0000040000047882 */ /* 0x000fe40000000000 */
[----:B--2---:R-:W-:-:S12]  /*0180*/  ULEA UR4, UR5, UR4, 0x18 ;  /* 0x0000000405047291 */ /* 0x004fd8000f8ec0ff */
.L_x_13:
[----:B------:R-:W2:Y:S01]  /*0190*/  LDS R4, [UR4] ;  /* 0x00000004ff047984 */ /* 0x000ea20008000800 */
[----:B0-----:R-:W-:Y:S01]  /*01a0*/  MOV R0, UR4 ;  /* 0x0000000400007c02 */ /* 0x001fe20008000f00 */
[----:B--2--5:R-:W-:-:S05]  /*01b0*/  FADD R5, R3, R4 ;  /* 0x0000000403057221 */ /* 0x024fca0000000000 */
[----:B------:R-:W0:Y:S02]  /*01c0*/  ATOMS.CAST.SPIN P1, [R0], R4, R5 ;  /* 0x000000040000758d */ /* 0x000e240001820005 */
[----:B0-----:R-:W-:Y:S05]  /*01d0*/  @!P1 BRA `(.L_x_13) ;  /* 0xfffffffc00ec9947 */ /* 0x001fea000383ffff */
[----:B------:R-:W-:Y:S05]  /*01e0*/  BSYNC.RECONVERGENT B0 ;  /* 0x0000000000007941 */ /* 0x000fea0003800200 */
.L_x_12:
[----:B------:R-:W-:Y:S06]  /*01f0*/  BAR.SYNC.DEFER_BLOCKING 0x0 ;  /* 0x0000000000007b1d */ /* 0x000fec0000010000 */
[----:B------:R-:W-:Y:S05]  /*0200*/  @P0 EXIT ;  /* 0x000000000000094d */ /* 0x000fea0003800000 */
[----:B------:R-:W0:Y:S01]  /*0210*/  LDS R5, [UR4] ;  /* 0x00000004ff057984 */ /* 0x000e220008000800 */
[----:B-1----:R-:W0:Y:S03]  /*0220*/  LDC.64 R2, c[0x0][0x388] ;  /* 0x0000e200ff027b82 */ /* 0x002e260000000a00 */
[----:B0-----:R-:W-:Y:S01]  /*0230*/  REDG.E.ADD.F32.FTZ.RN.STRONG.GPU desc[UR6][R2.64], R5 ;  /* 0x00000005020079a6 */ /* 0x001fe2000c12f306 */
[----:B------:R-:W-:Y:S05]  /*0240*/  EXIT ;  /* 0x000000000000794d */ /* 0x000fea0003800000 */
.L_x_14:
        /* <DEDUP_REMOVED lines=11> */
.L_x_18:


//--------------------- .nv.shared.reduce_norm_atomic --------------------------
	.section	.nv.shared.reduce_norm_atomic,"aw",@nobits
	.sectionflags	@""
	.align	4
.nv.shared.reduce_norm_atomic:
	.zero		1028


//--------------------- .nv.shared.reserved.0     --------------------------
	.section	.nv.shared.reserved.0,"aw",@nobits
	.weak		__nv_reservedSMEM_offset_0_alias
	.size		__nv_reservedSMEM_offset_0_alias, 0, 64
	.other		__nv_reservedSMEM_offset_0_alias,@"STO_CUDA_RESERVED_SHARED STV_DEFAULT"
__nv_reservedSMEM_offset_0_alias:
	.zero		0
	.zero		64


//--------------------- .nv.shared.reduce_min_atomic --------------------------
	.section	.nv.shared.reduce_min_atomic,"aw",@nobits
	.sectionflags	@""
	.align	4
.nv.shared.reduce_min_atomic:
	.zero		1028


//--------------------- .nv.shared.reduce_max_atomic --------------------------
	.section	.nv.shared.reduce_max_atomic,"aw",@nobits
	.sectionflags	@""
	.align	4
.nv.shared.reduce_max_atomic:
	.zero		1028


//--------------------- .nv.shared.reduce_sum_atomic --------------------------
	.section	.nv.shared.reduce_sum_atomic,"aw",@nobits
	.sectionflags	@""
	.align	4
.nv.shared.reduce_sum_atomic:
	.zero		1028


//--------------------- .nv.constant0.reduce_norm_atomic --------------------------
	.section	.nv.constant0.reduce_norm_atomic,"a",@progbits
	.sectionflags	@""
	.align	4
.nv.constant0.reduce_norm_atomic:
	.zero		916


//--------------------- .nv.constant0.reduce_min_atomic --------------------------
	.section	.nv.constant0.reduce_min_atomic,"a",@progbits
	.sectionflags	@""
	.align	4
.nv.constant0.reduce_min_atomic:
	.zero		916


//--------------------- .nv.constant0.reduce_max_atomic --------------------------
	.section	.nv.constant0.reduce_max_atomic,"a",@progbits
	.sectionflags	@""
	.align	4
.nv.constant0.reduce_max_atomic:
	.zero		916


//--------------------- .nv.constant0.reduce_sum_atomic --------------------------
	.section	.nv.constant0.reduce_sum_atomic,"a",@progbits
	.sectionflags	@""
	.align	4
.nv.constant0.reduce_sum_atomic:
	.zero		916


//--------------------- SYMBOLS --------------------------

	.type		.nv.reservedSmem.offset0,@object
	.size		.nv.reservedSmem.offset0,0x4
	.type		.nv.reservedSmem.cap,@object
	.size		.nv.reservedSmem.cap,0x4
